//
// Generated by NVIDIA NVVM Compiler
//
// Compiler Build ID: CL-36424714
// Cuda compilation tools, release 13.0, V13.0.88
// Based on NVVM 20.0.0
//

.version 9.0
.target sm_100
.address_size 64

	// .globl	_Z13GPU_laplace3dPKfPf
// _ZZ13GPU_laplace3dPKfPfE4smem has been demoted

.visible .entry _Z13GPU_laplace3dPKfPf(
	.param .u64 .ptr .align 1 _Z13GPU_laplace3dPKfPf_param_0,
	.param .u64 .ptr .align 1 _Z13GPU_laplace3dPKfPf_param_1
)
{
	.reg .pred 	%p<18>;
	.reg .b32 	%r<25>;
	.reg .b32 	%f<32>;
	.reg .b64 	%rd<9>;
	// demoted variable
	.shared .align 4 .b8 _ZZ13GPU_laplace3dPKfPfE4smem[512];
	ld.param.u64 	%rd3, [_Z13GPU_laplace3dPKfPf_param_0];
	ld.param.u64 	%rd2, [_Z13GPU_laplace3dPKfPf_param_1];
	cvta.to.global.u64 	%rd4, %rd3;
	mov.u32 	%r1, %tid.x;
	mov.u32 	%r10, %ctaid.x;
	shl.b32 	%r11, %r10, 6;
	add.s32 	%r2, %r11, %r1;
	mov.u32 	%r3, %tid.y;
	mov.u32 	%r12, %ctaid.y;
	shl.b32 	%r13, %r12, 1;
	add.s32 	%r4, %r13, %r3;
	mov.u32 	%r5, %tid.z;
	mov.u32 	%r14, %ctaid.z;
	add.s32 	%r6, %r5, %r14;
	shl.b32 	%r15, %r4, 8;
	shl.b32 	%r16, %r6, 16;
	add.s32 	%r17, %r16, %r2;
	add.s32 	%r7, %r17, %r15;
	mul.wide.s32 	%rd5, %r7, 4;
	add.s64 	%rd1, %rd4, %rd5;
	ld.global.nc.f32 	%f31, [%rd1];
	shl.b32 	%r18, %r5, 9;
	mov.u32 	%r19, _ZZ13GPU_laplace3dPKfPfE4smem;
	add.s32 	%r8, %r19, %r18;
	shl.b32 	%r20, %r3, 8;
	add.s32 	%r21, %r8, %r20;
	shl.b32 	%r22, %r1, 2;
	add.s32 	%r9, %r21, %r22;
	st.shared.f32 	[%r9], %f31;
	bar.sync 	0;
	setp.gt.s32 	%p3, %r7, 16777215;
	@%p3 bra 	$L__BB0_19;
	mov.pred 	%p17, -1;
	setp.eq.s32 	%p5, %r2, 0;
	@%p5 bra 	$L__BB0_4;
	setp.eq.s32 	%p6, %r2, 255;
	@%p6 bra 	$L__BB0_4;
	setp.eq.s32 	%p17, %r4, 0;
$L__BB0_4:
	setp.eq.s32 	%p7, %r4, 255;
	or.pred  	%p8, %p7, %p17;
	setp.eq.s32 	%p9, %r6, 0;
	or.pred  	%p10, %p9, %p8;
	setp.eq.s32 	%p11, %r6, 255;
	or.pred  	%p12, %p11, %p10;
	@%p12 bra 	$L__BB0_18;
	setp.eq.s32 	%p13, %r1, 0;
	@%p13 bra 	$L__BB0_7;
	ld.shared.f32 	%f26, [%r9+-4];
	bra.uni 	$L__BB0_8;
$L__BB0_7:
	ld.global.nc.f32 	%f26, [%rd1+-4];
$L__BB0_8:
	setp.gt.u32 	%p14, %r1, 62;
	@%p14 bra 	$L__BB0_10;
	ld.shared.f32 	%f27, [%r9+4];
	bra.uni 	$L__BB0_11;
$L__BB0_10:
	ld.global.nc.f32 	%f27, [%rd1+4];
$L__BB0_11:
	add.f32 	%f21, %f26, 0f00000000;
	add.f32 	%f8, %f21, %f27;
	setp.ne.s32 	%p15, %r3, 0;
	@%p15 bra 	$L__BB0_13;
	ld.global.nc.f32 	%f28, [%rd1+-1024];
	add.s32 	%r24, %r8, %r22;
	ld.shared.f32 	%f29, [%r24+256];
	bra.uni 	$L__BB0_14;
$L__BB0_13:
	ld.shared.f32 	%f28, [%r9+-256];
	ld.global.nc.f32 	%f29, [%rd1+1024];
$L__BB0_14:
	add.f32 	%f22, %f8, %f28;
	add.f32 	%f15, %f22, %f29;
	setp.eq.s32 	%p16, %r5, 0;
	@%p16 bra 	$L__BB0_16;
	ld.shared.f32 	%f30, [%r9+-512];
	bra.uni 	$L__BB0_17;
$L__BB0_16:
	ld.global.nc.f32 	%f30, [%rd1+-262144];
$L__BB0_17:
	add.f32 	%f23, %f15, %f30;
	ld.global.nc.f32 	%f24, [%rd1+262144];
	add.f32 	%f25, %f23, %f24;
	mul.f32 	%f31, %f25, 0f3E2AAAAB;
$L__BB0_18:
	cvta.to.global.u64 	%rd6, %rd2;
	add.s64 	%rd8, %rd6, %rd5;
	st.global.f32 	[%rd8], %f31;
$L__BB0_19:
	ret;

}


// ===== COMPILED SASS (sm_100) =====

	.target	sm_100

	.elftype	@"ET_EXEC"


//--------------------- .note.nv.tkinfo           --------------------------
	.section	.note.nv.tkinfo,"",@"SHT_NOTE"
	.sectionflags	@"SHF_NOTE_NV_TKINFO"
	.tkinfo
        /*0018*/ 	.word	0x00000002
        /*0030*/ 	.string	""
        /*0030*/ 	.string	"ptxas"
        /*0030*/ 	.string	"Cuda compilation tools, release 13.0, V13.0.88"
        /*0030*/ 	.string	"Build cuda_13.0.r13.0/compiler.36424714_0"
        /*0030*/ 	.string	"-arch sm_100 -m 64 "



//--------------------- .note.nv.cuinfo           --------------------------
	.section	.note.nv.cuinfo,"",@"SHT_NOTE"
	.sectionflags	@"SHF_NOTE_NV_CUINFO"
        /*0018*/ 	.short	0x0002
        /*001a*/ 	.short	0x0064
        /*001c*/ 	.short	0x0082
	.zero		2


//--------------------- .nv.info                  --------------------------
	.section	.nv.info,"",@"SHT_CUDA_INFO"
	.align	4


	//----- nvinfo : EIATTR_REGCOUNT
	.align		4
        /*0000*/ 	.byte	0x04, 0x2f
        /*0002*/ 	.short	(.L_1 - .L_0)
	.align		4
.L_0:
        /*0004*/ 	.word	index@(_Z13GPU_laplace3dPKfPf)
        /*0008*/ 	.word	0x00000012


	//----- nvinfo : EIATTR_FRAME_SIZE
	.align		4
.L_1:
        /*000c*/ 	.byte	0x04, 0x11
        /*000e*/ 	.short	(.L_3 - .L_2)
	.align		4
.L_2:
        /*0010*/ 	.word	index@(_Z13GPU_laplace3dPKfPf)
        /*0014*/ 	.word	0x00000000


	//----- nvinfo : EIATTR_MIN_STACK_SIZE
	.align		4
.L_3:
        /*0018*/ 	.byte	0x04, 0x12
        /*001a*/ 	.short	(.L_5 - .L_4)
	.align		4
.L_4:
        /*001c*/ 	.word	index@(_Z13GPU_laplace3dPKfPf)
        /*0020*/ 	.word	0x00000000
.L_5:


//--------------------- .nv.compat                --------------------------
	.section	.nv.compat,"",@"SHT_CUDA_COMPAT_INFO"
	.align	4
        /*0000*/ 	.byte	0x02, 0x09, 0x00, 0x00, 0x02, 0x02, 0x01, 0x00, 0x02, 0x05, 0x05, 0x00, 0x03, 0x07, 0x01, 0x01
        /*0010*/ 	.byte	0x02, 0x03, 0x00, 0x00, 0x02, 0x06, 0x01, 0x00, 0x04, 0x0b, 0x08, 0x00, 0x09, 0x00, 0x00, 0x00
        /*0020*/ 	.byte	0x00, 0x00, 0x00, 0x00


//--------------------- .nv.info._Z13GPU_laplace3dPKfPf --------------------------
	.section	.nv.info._Z13GPU_laplace3dPKfPf,"",@"SHT_CUDA_INFO"
	.sectionflags	@""
	.align	4


	//----- nvinfo : EIATTR_CUDA_API_VERSION
	.align		4
        /*0000*/ 	.byte	0x04, 0x37
        /*0002*/ 	.short	(.L_7 - .L_6)
.L_6:
        /*0004*/ 	.word	0x00000082


	//----- nvinfo : EIATTR_KPARAM_INFO
	.align		4
.L_7:
        /*0008*/ 	.byte	0x04, 0x17
        /*000a*/ 	.short	(.L_9 - .L_8)
.L_8:
        /*000c*/ 	.word	0x00000000
        /*0010*/ 	.short	0x0001
        /*0012*/ 	.short	0x0008
        /*0014*/ 	.byte	0x00, 0xf5, 0x21, 0x00


	//----- nvinfo : EIATTR_KPARAM_INFO
	.align		4
.L_9:
        /*0018*/ 	.byte	0x04, 0x17
        /*001a*/ 	.short	(.L_11 - .L_10)
.L_10:
        /*001c*/ 	.word	0x00000000
        /*0020*/ 	.short	0x0000
        /*0022*/ 	.short	0x0000
        /*0024*/ 	.byte	0x00, 0xf5, 0x21, 0x00


	//----- nvinfo : EIATTR_SPARSE_MMA_MASK
	.align		4
.L_11:
        /*0028*/ 	.byte	0x03, 0x50
        /*002a*/ 	.short	0x0000


	//----- nvinfo : EIATTR_MAXREG_COUNT
	.align		4
        /*002c*/ 	.byte	0x03, 0x1b
        /*002e*/ 	.short	0x00ff


	//----- nvinfo : EIATTR_NUM_BARRIERS
	.align		4
        /*0030*/ 	.byte	0x02, 0x4c
        /*0032*/ 	.byte	0x01
	.zero		1


	//----- nvinfo : EIATTR_MERCURY_ISA_VERSION
	.align		4
        /*0034*/ 	.byte	0x03, 0x5f
        /*0036*/ 	.short	0x0101


	//----- nvinfo : EIATTR_VRC_CTA_INIT_COUNT
	.align		4
        /*0038*/ 	.byte	0x02, 0x4a
	.zero		1
	.zero		1


	//----- nvinfo : EIATTR_EXIT_INSTR_OFFSETS
	.align		4
        /*003c*/ 	.byte	0x04, 0x1c
        /*003e*/ 	.short	(.L_13 - .L_12)


	//   ....[0]....
.L_12:
        /*0040*/ 	.word	0x00000190


	//   ....[1]....
        /*0044*/ 	.word	0x000003d0


	//----- nvinfo : EIATTR_CRS_STACK_SIZE
	.align		4
.L_13:
        /*0048*/ 	.byte	0x04, 0x1e
        /*004a*/ 	.short	(.L_15 - .L_14)
.L_14:
        /*004c*/ 	.word	0x00000000


	//----- nvinfo : EIATTR_CBANK_PARAM_SIZE
	.align		4
.L_15:
        /*0050*/ 	.byte	0x03, 0x19
        /*0052*/ 	.short	0x0010


	//----- nvinfo : EIATTR_PARAM_CBANK
	.align		4
        /*0054*/ 	.byte	0x04, 0x0a
        /*0056*/ 	.short	(.L_17 - .L_16)
	.align		4
.L_16:
        /*0058*/ 	.word	index@(.nv.constant0._Z13GPU_laplace3dPKfPf)
        /*005c*/ 	.short	0x0380
        /*005e*/ 	.short	0x0010


	//----- nvinfo : EIATTR_SW_WAR
	.align		4
.L_17:
        /*0060*/ 	.byte	0x04, 0x36
        /*0062*/ 	.short	(.L_19 - .L_18)
.L_18:
        /*0064*/ 	.word	0x00000008
.L_19:


//--------------------- .nv.callgraph             --------------------------
	.section	.nv.callgraph,"",@"SHT_CUDA_CALLGRAPH"
	.align	4
	.sectionentsize	8
	.align		4
        /*0000*/ 	.word	0x00000000
	.align		4
        /*0004*/ 	.word	0xffffffff
	.align		4
        /*0008*/ 	.word	0x00000000
	.align		4
        /*000c*/ 	.word	0xfffffffe
	.align		4
        /*0010*/ 	.word	0x00000000
	.align		4
        /*0014*/ 	.word	0xfffffffd
	.align		4
        /*0018*/ 	.word	0x00000000
	.align		4
        /*001c*/ 	.word	0xfffffffc


//--------------------- .text._Z13GPU_laplace3dPKfPf --------------------------
	.section	.text._Z13GPU_laplace3dPKfPf,"ax",@progbits
	.align	128
        .global         _Z13GPU_laplace3dPKfPf
        .type           _Z13GPU_laplace3dPKfPf,@function
        .size           _Z13GPU_laplace3dPKfPf,(.L_x_3 - _Z13GPU_laplace3dPKfPf)
        .other          _Z13GPU_laplace3dPKfPf,@"STO_CUDA_ENTRY STV_DEFAULT"
_Z13GPU_laplace3dPKfPf:
.text._Z13GPU_laplace3dPKfPf:
[----:B------:R-:W-:Y:S01]  /*0000*/  LDC R1, c[0x0][0x37c] ;  /* 0x0000df00ff017b82 */ /* 0x000fe20000000800 */
[----:B------:R-:W0:Y:S07]  /*0010*/  S2R R13, SR_TID.X ;  /* 0x00000000000d7919 */ /* 0x000e2e0000002100 */
[----:B------:R-:W1:Y:S01]  /*0020*/  S2UR UR4, SR_CTAID.Z ;  /* 0x00000000000479c3 */ /* 0x000e620000002700 */
[----:B------:R-:W2:Y:S01]  /*0030*/  LDCU.64 UR6, c[0x0][0x358] ;  /* 0x00006b00ff0677ac */ /* 0x000ea20008000a00 */
[----:B------:R-:W0:Y:S01]  /*0040*/  S2R R0, SR_CTAID.X ;  /* 0x0000000000007919 */ /* 0x000e220000002500 */
[----:B------:R-:W1:Y:S05]  /*0050*/  S2R R12, SR_TID.Z ;  /* 0x00000000000c7919 */ /* 0x000e6a0000002300 */
[----:B------:R-:W3:Y:S01]  /*0060*/  LDC.64 R2, c[0x0][0x380] ;  /* 0x0000e000ff027b82 */ /* 0x000ee20000000a00 */
[----:B------:R-:W4:Y:S01]  /*0070*/  S2R R15, SR_TID.Y ;  /* 0x00000000000f7919 */ /* 0x000f220000002200 */
[----:B------:R-:W4:Y:S01]  /*0080*/  S2R R6, SR_CTAID.Y ;  /* 0x0000000000067919 */ /* 0x000f220000002600 */
[----:B0-----:R-:W-:-:S02]  /*0090*/  IMAD R0, R0, 0x40, R13 ;  /* 0x0000004000007824 */ /* 0x001fc400078e020d */
[----:B-1----:R-:W-:-:S04]  /*00a0*/  VIADD R7, R12, UR4 ;  /* 0x000000040c077c36 */ /* 0x002fc80008000000 */
[----:B------:R-:W-:Y:S01]  /*00b0*/  IMAD R5, R7, 0x10000, R0 ;  /* 0x0001000007057824 */ /* 0x000fe200078e0200 */
[----:B----4-:R-:W-:-:S04]  /*00c0*/  LEA R6, R6, R15, 0x1 ;  /* 0x0000000f06067211 */ /* 0x010fc800078e08ff */
[----:B------:R-:W-:-:S05]  /*00d0*/  LEA R9, R6, R5, 0x8 ;  /* 0x0000000506097211 */ /* 0x000fca00078e40ff */
[----:B---3--:R-:W-:-:S05]  /*00e0*/  IMAD.WIDE R2, R9, 0x4, R2 ;  /* 0x0000000409027825 */ /* 0x008fca00078e0202 */
[----:B--2---:R-:W2:Y:S01]  /*00f0*/  LDG.E.CONSTANT R8, desc[UR6][R2.64] ;  /* 0x0000000602087981 */ /* 0x004ea2000c1e9900 */
[----:B------:R-:W0:Y:S01]  /*0100*/  S2UR UR5, SR_CgaCtaId ;  /* 0x00000000000579c3 */ /* 0x000e220000008800 */
[----:B------:R-:W-:Y:S01]  /*0110*/  UMOV UR4, 0x400 ;  /* 0x0000040000047882 */ /* 0x000fe20000000000 */
[----:B------:R-:W-:Y:S01]  /*0120*/  ISETP.GT.AND P0, PT, R9, 0xffffff, PT ;  /* 0x00ffffff0900780c */ /* 0x000fe20003f04270 */
[----:B0-----:R-:W-:-:S06]  /*0130*/  ULEA UR4, UR5, UR4, 0x18 ;  /* 0x0000000405047291 */ /* 0x001fcc000f8ec0ff */
[----:B------:R-:W-:-:S05]  /*0140*/  LEA R10, R12, UR4, 0x9 ;  /* 0x000000040c0a7c11 */ /* 0x000fca000f8e48ff */
[----:B------:R-:W-:-:S05]  /*0150*/  IMAD R4, R15, 0x100, R10 ;  /* 0x000001000f047824 */ /* 0x000fca00078e020a */
[----:B------:R-:W-:-:S05]  /*0160*/  LEA R11, R13, R4, 0x2 ;  /* 0x000000040d0b7211 */ /* 0x000fca00078e10ff */
[----:B--2---:R0:W-:Y:S01]  /*0170*/  STS [R11], R8 ;  /* 0x000000080b007388 */ /* 0x0041e20000000800 */
[----:B------:R-:W-:Y:S06]  /*0180*/  BAR.SYNC.DEFER_BLOCKING 0x0 ;  /* 0x0000000000007b1d */ /* 0x000fec0000010000 */
[----:B------:R-:W-:Y:S05]  /*0190*/  @P0 EXIT ;  /* 0x000000000000094d */ /* 0x000fea0003800000 */
[C---:B------:R-:W-:Y:S01]  /*01a0*/  ISETP.NE.AND P0, PT, R0.reuse, 0xff, PT ;  /* 0x000000ff0000780c */ /* 0x040fe20003f05270 */
[----:B------:R-:W1:Y:S01]  /*01b0*/  LDC.64 R4, c[0x0][0x388] ;  /* 0x0000e200ff047b82 */ /* 0x000e620000000a00 */
[----:B------:R-:W-:Y:S02]  /*01c0*/  BSSY.RECONVERGENT B0, `(.L_x_0) ;  /* 0x000001f000007945 */ /* 0x000fe40003800200 */
[----:B------:R-:W-:-:S04]  /*01d0*/  ISETP.EQ.OR P0, PT, R0, RZ, !P0 ;  /* 0x000000ff0000720c */ /* 0x000fc80004702670 */
[----:B------:R-:W-:-:S04]  /*01e0*/  ISETP.EQ.OR P0, PT, R6, RZ, P0 ;  /* 0x000000ff0600720c */ /* 0x000fc80000702670 */
[----:B------:R-:W-:-:S04]  /*01f0*/  ISETP.EQ.OR P0, PT, R6, 0xff, P0 ;  /* 0x000000ff0600780c */ /* 0x000fc80000702670 */
[----:B------:R-:W-:-:S04]  /*0200*/  ISETP.EQ.OR P0, PT, R7, RZ, P0 ;  /* 0x000000ff0700720c */ /* 0x000fc80000702670 */
[----:B------:R-:W-:Y:S01]  /*0210*/  ISETP.EQ.OR P0, PT, R7, 0xff, P0 ;  /* 0x000000ff0700780c */ /* 0x000fe20000702670 */
[----:B-1----:R-:W-:-:S12]  /*0220*/  IMAD.WIDE R4, R9, 0x4, R4 ;  /* 0x0000000409047825 */ /* 0x002fd800078e0204 */
[----:B------:R-:W-:Y:S05]  /*0230*/  @P0 BRA `(.L_x_1) ;  /* 0x00000000005c0947 */ /* 0x000fea0003800000 */
[C---:B------:R-:W-:Y:S02]  /*0240*/  ISETP.NE.AND P0, PT, R13.reuse, RZ, PT ;  /* 0x000000ff0d00720c */ /* 0x040fe40003f05270 */
[----:B------:R-:W-:Y:S02]  /*0250*/  ISETP.GT.U32.AND P1, PT, R13, 0x3e, PT ;  /* 0x0000003e0d00780c */ /* 0x000fe40003f24070 */
[----:B------:R-:W-:Y:S02]  /*0260*/  ISETP.NE.AND P2, PT, R15, RZ, PT ;  /* 0x000000ff0f00720c */ /* 0x000fe40003f45270 */
[----:B------:R-:W-:-:S07]  /*0270*/  ISETP.NE.AND P3, PT, R12, RZ, PT ;  /* 0x000000ff0c00720c */ /* 0x000fce0003f65270 */
[----:B------:R-:W1:Y:S04]  /*0280*/  @P0 LDS R0, [R11+-0x4] ;  /* 0xfffffc000b000984 */ /* 0x000e680000000800 */
[----:B------:R-:W2:Y:S01]  /*0290*/  @!P1 LDS R6, [R11+0x4] ;  /* 0x000004000b069984 */ /* 0x000ea20000000800 */
[----:B------:R-:W-:-:S03]  /*02a0*/  @!P2 IMAD R10, R13, 0x4, R10 ;  /* 0x000000040d0aa824 */ /* 0x000fc600078e020a */
[----:B0-----:R-:W3:Y:S04]  /*02b0*/  @!P2 LDG.E.CONSTANT R8, desc[UR6][R2.64+-0x400] ;  /* 0xfffc00060208a981 */ /* 0x001ee8000c1e9900 */
[----:B------:R-:W-:Y:S04]  /*02c0*/  @!P2 LDS R9, [R10+0x100] ;  /* 0x000100000a09a984 */ /* 0x000fe80000000800 */
[----:B------:R-:W-:Y:S04]  /*02d0*/  @P3 LDS R12, [R11+-0x200] ;  /* 0xfffe00000b0c3984 */ /* 0x000fe80000000800 */
[----:B------:R-:W4:Y:S04]  /*02e0*/  LDG.E.CONSTANT R13, desc[UR6][R2.64+0x40000] ;  /* 0x04000006020d7981 */ /* 0x000f28000c1e9900 */
[----:B------:R-:W1:Y:S04]  /*02f0*/  @!P0 LDG.E.CONSTANT R0, desc[UR6][R2.64+-0x4] ;  /* 0xfffffc0602008981 */ /* 0x000e68000c1e9900 */
[----:B------:R-:W2:Y:S04]  /*0300*/  @P1 LDG.E.CONSTANT R6, desc[UR6][R2.64+0x4] ;  /* 0x0000040602061981 */ /* 0x000ea8000c1e9900 */
[----:B------:R-:W5:Y:S04]  /*0310*/  @P2 LDG.E.CONSTANT R9, desc[UR6][R2.64+0x400] ;  /* 0x0004000602092981 */ /* 0x000f68000c1e9900 */
[----:B------:R-:W4:Y:S04]  /*0320*/  @!P3 LDG.E.CONSTANT R12, desc[UR6][R2.64+-0x40000] ;  /* 0xfc000006020cb981 */ /* 0x000f28000c1e9900 */
[----:B------:R-:W3:Y:S01]  /*0330*/  @P2 LDS R8, [R11+-0x100] ;  /* 0xffff00000b082984 */ /* 0x000ee20000000800 */
[----:B-1----:R-:W-:-:S04]  /*0340*/  FADD R7, RZ, R0 ;  /* 0x00000000ff077221 */ /* 0x002fc80000000000 */
[----:B--2---:R-:W-:-:S04]  /*0350*/  FADD R7, R7, R6 ;  /* 0x0000000607077221 */ /* 0x004fc80000000000 */
[----:B---3--:R-:W-:-:S04]  /*0360*/  FADD R8, R7, R8 ;  /* 0x0000000807087221 */ /* 0x008fc80000000000 */
[----:B-----5:R-:W-:-:S04]  /*0370*/  FADD R9, R8, R9 ;  /* 0x0000000908097221 */ /* 0x020fc80000000000 */
[----:B----4-:R-:W-:-:S04]  /*0380*/  FADD R12, R9, R12 ;  /* 0x0000000c090c7221 */ /* 0x010fc80000000000 */
[----:B------:R-:W-:-:S04]  /*0390*/  FADD R12, R12, R13 ;  /* 0x0000000d0c0c7221 */ /* 0x000fc80000000000 */
[----:B------:R-:W-:-:S07]  /*03a0*/  FMUL R8, R12, 0.16666667163372039795 ;  /* 0x3e2aaaab0c087820 */ /* 0x000fce0000400000 */
.L_x_1:
[----:B------:R-:W-:Y:S05]  /*03b0*/  BSYNC.RECONVERGENT B0 ;  /* 0x0000000000007941 */ /* 0x000fea0003800200 */
.L_x_0:
[----:B------:R-:W-:Y:S01]  /*03c0*/  STG.E desc[UR6][R4.64], R8 ;  /* 0x0000000804007986 */ /* 0x000fe2000c101906 */
[----:B------:R-:W-:Y:S05]  /*03d0*/  EXIT ;  /* 0x000000000000794d */ /* 0x000fea0003800000 */
.L_x_2:
[----:B------:R-:W-:-:S00]  /*03e0*/  BRA `(.L_x_2) ;  /* 0xfffffffc00fc7947 */ /* 0x000fc0000383ffff */
[----:B------:R-:W-:-:S00]  /*03f0*/  NOP ;  /* 0x0000000000007918 */ /* 0x000fc00000000000 */
        /* <DEDUP_REMOVED lines=8> */
.L_x_3:


//--------------------- .nv.shared._Z13GPU_laplace3dPKfPf --------------------------
	.section	.nv.shared._Z13GPU_laplace3dPKfPf,"aw",@nobits
	.sectionflags	@""
	.align	4
.nv.shared._Z13GPU_laplace3dPKfPf:
	.zero		1536


//--------------------- .nv.shared.reserved.0     --------------------------
	.section	.nv.shared.reserved.0,"aw",@nobits
	.weak		__nv_reservedSMEM_offset_0_alias
	.size		__nv_reservedSMEM_offset_0_alias, 0, 64
	.other		__nv_reservedSMEM_offset_0_alias,@"STO_CUDA_RESERVED_SHARED STV_DEFAULT"
__nv_reservedSMEM_offset_0_alias:
	.zero		0
	.zero		64


//--------------------- .nv.constant0._Z13GPU_laplace3dPKfPf --------------------------
	.section	.nv.constant0._Z13GPU_laplace3dPKfPf,"a",@progbits
	.sectionflags	@""
	.align	4
.nv.constant0._Z13GPU_laplace3dPKfPf:
	.zero		912


//--------------------- SYMBOLS --------------------------

	.type		.nv.reservedSmem.offset0,@object
	.size		.nv.reservedSmem.offset0,0x4
	.type		.nv.reservedSmem.cap,@object
	.size		.nv.reservedSmem.cap,0x4
